	.headerflags	@"EF_CUDA_TEXMODE_UNIFIED EF_CUDA_64BIT_ADDRESS EF_CUDA_ACCELERATORS EF_CUDA_SM90 EF_CUDA_VIRTUAL_SM(EF_CUDA_SM90)"
	.elftype	@"ET_EXEC"


//--------------------- .nv.info                  --------------------------
	.section	.nv.info,"",@"SHT_CUDA_INFO"
	.align	4


	//----- nvinfo : EIATTR_REGCOUNT
	.align		4
        /*0000*/ 	.byte	0x04, 0x2f
        /*0002*/ 	.short	(.L_1 - .L_0)
	.align		4
.L_0:
        /*0004*/ 	.word	index@(triton_poi_fused__unsafe_index_add_mul_sub_18)
        /*0008*/ 	.word	0x0000001f


	//----- nvinfo : EIATTR_MIN_STACK_SIZE
	.align		4
.L_1:
        /*000c*/ 	.byte	0x04, 0x12
        /*000e*/ 	.short	(.L_3 - .L_2)
	.align		4
.L_2:
        /*0010*/ 	.word	index@(triton_poi_fused__unsafe_index_add_mul_sub_18)
        /*0014*/ 	.word	0x00000000


	//----- nvinfo : EIATTR_FRAME_SIZE
	.align		4
.L_3:
        /*0018*/ 	.byte	0x04, 0x11
        /*001a*/ 	.short	(.L_5 - .L_4)
	.align		4
.L_4:
        /*001c*/ 	.word	index@(triton_poi_fused__unsafe_index_add_mul_sub_18)
        /*0020*/ 	.word	0x00000000


	//----- nvinfo : EIATTR_MIN_STACK_SIZE
	.align		4
.L_5:
        /*0024*/ 	.byte	0x04, 0x12
        /*0026*/ 	.short	(.L_7 - .L_6)
	.align		4
.L_6:
        /*0028*/ 	.word	index@(triton_poi_fused__unsafe_index_add_mul_sub_18)
        /*002c*/ 	.word	0x00000000
.L_7:


//--------------------- .nv.info.triton_poi_fused__unsafe_index_add_mul_sub_18 --------------------------
	.section	.nv.info.triton_poi_fused__unsafe_index_add_mul_sub_18,"",@"SHT_CUDA_INFO"
	.sectionflags	@""
	.align	4


	//----- nvinfo : EIATTR_CUDA_API_VERSION
	.align		4
        /*0000*/ 	.byte	0x04, 0x37
        /*0002*/ 	.short	(.L_9 - .L_8)
.L_8:
        /*0004*/ 	.word	0x0000007c


	//----- nvinfo : EIATTR_KPARAM_INFO
	.align		4
.L_9:
        /*0008*/ 	.byte	0x04, 0x17
        /*000a*/ 	.short	(.L_11 - .L_10)
.L_10:
        /*000c*/ 	.word	0x00000000
        /*0010*/ 	.short	0x0006
        /*0012*/ 	.short	0x0030
        /*0014*/ 	.byte	0x00, 0xf0, 0x11, 0x00


	//----- nvinfo : EIATTR_KPARAM_INFO
	.align		4
.L_11:
        /*0018*/ 	.byte	0x04, 0x17
        /*001a*/ 	.short	(.L_13 - .L_12)
.L_12:
        /*001c*/ 	.word	0x00000000
        /*0020*/ 	.short	0x0005
        /*0022*/ 	.short	0x0028
        /*0024*/ 	.byte	0x00, 0xf4, 0x21, 0x00


	//----- nvinfo : EIATTR_KPARAM_INFO
	.align		4
.L_13:
        /*0028*/ 	.byte	0x04, 0x17
        /*002a*/ 	.short	(.L_15 - .L_14)
.L_14:
        /*002c*/ 	.word	0x00000000
        /*0030*/ 	.short	0x0004
        /*0032*/ 	.short	0x0020
        /*0034*/ 	.byte	0x00, 0xf4, 0x21, 0x00


	//----- nvinfo : EIATTR_KPARAM_INFO
	.align		4
.L_15:
        /*0038*/ 	.byte	0x04, 0x17
        /*003a*/ 	.short	(.L_17 - .L_16)
.L_16:
        /*003c*/ 	.word	0x00000000
        /*0040*/ 	.short	0x0003
        /*0042*/ 	.short	0x0018
        /*0044*/ 	.byte	0x00, 0xf4, 0x21, 0x00


	//----- nvinfo : EIATTR_KPARAM_INFO
	.align		4
.L_17:
        /*0048*/ 	.byte	0x04, 0x17
        /*004a*/ 	.short	(.L_19 - .L_18)
.L_18:
        /*004c*/ 	.word	0x00000000
        /*0050*/ 	.short	0x0002
        /*0052*/ 	.short	0x0010
        /*0054*/ 	.byte	0x00, 0xf4, 0x21, 0x00


	//----- nvinfo : EIATTR_KPARAM_INFO
	.align		4
.L_19:
        /*0058*/ 	.byte	0x04, 0x17
        /*005a*/ 	.short	(.L_21 - .L_20)
.L_20:
        /*005c*/ 	.word	0x00000000
        /*0060*/ 	.short	0x0001
        /*0062*/ 	.short	0x0008
        /*0064*/ 	.byte	0x00, 0xf4, 0x21, 0x00


	//----- nvinfo : EIATTR_KPARAM_INFO
	.align		4
.L_21:
        /*0068*/ 	.byte	0x04, 0x17
        /*006a*/ 	.short	(.L_23 - .L_22)
.L_22:
        /*006c*/ 	.word	0x00000000
        /*0070*/ 	.short	0x0000
        /*0072*/ 	.short	0x0000
        /*0074*/ 	.byte	0x00, 0xf4, 0x21, 0x00


	//----- nvinfo : EIATTR_SPARSE_MMA_MASK
	.align		4
.L_23:
        /*0078*/ 	.byte	0x03, 0x50
        /*007a*/ 	.short	0x0000


	//----- nvinfo : EIATTR_MAXREG_COUNT
	.align		4
        /*007c*/ 	.byte	0x03, 0x1b
        /*007e*/ 	.short	0x00ff


	//----- nvinfo : EIATTR_EXIT_INSTR_OFFSETS
	.align		4
        /*0080*/ 	.byte	0x04, 0x1c
        /*0082*/ 	.short	(.L_25 - .L_24)


	//   ....[0]....
.L_24:
        /*0084*/ 	.word	0x000007a0


	//----- nvinfo : EIATTR_REQNTID
	.align		4
.L_25:
        /*0088*/ 	.byte	0x04, 0x10
        /*008a*/ 	.short	(.L_27 - .L_26)
.L_26:
        /*008c*/ 	.word	0x00000080
        /*0090*/ 	.word	0x00000001
        /*0094*/ 	.word	0x00000001


	//----- nvinfo : EIATTR_CBANK_PARAM_SIZE
	.align		4
.L_27:
        /*0098*/ 	.byte	0x03, 0x19
        /*009a*/ 	.short	0x0034


	//----- nvinfo : EIATTR_PARAM_CBANK
	.align		4
        /*009c*/ 	.byte	0x04, 0x0a
        /*009e*/ 	.short	(.L_29 - .L_28)
	.align		4
.L_28:
        /*00a0*/ 	.word	index@(.nv.constant0.triton_poi_fused__unsafe_index_add_mul_sub_18)
        /*00a4*/ 	.short	0x0210
        /*00a6*/ 	.short	0x0034


	//----- nvinfo : EIATTR_SW_WAR
	.align		4
.L_29:
        /*00a8*/ 	.byte	0x04, 0x36
        /*00aa*/ 	.short	(.L_31 - .L_30)
.L_30:
        /*00ac*/ 	.word	0x00000008
.L_31:


//--------------------- .nv.callgraph             --------------------------
	.section	.nv.callgraph,"",@"SHT_CUDA_CALLGRAPH"
	.align	4
	.sectionentsize	8
	.align		4
        /*0000*/ 	.word	0x00000000
	.align		4
        /*0004*/ 	.word	0xffffffff
	.align		4
        /*0008*/ 	.word	0x00000000
	.align		4
        /*000c*/ 	.word	0xfffffffe
	.align		4
        /*0010*/ 	.word	0x00000000
	.align		4
        /*0014*/ 	.word	0xfffffffd
	.align		4
        /*0018*/ 	.word	0x00000000
	.align		4
        /*001c*/ 	.word	0xfffffffc


//--------------------- .text.triton_poi_fused__unsafe_index_add_mul_sub_18 --------------------------
	.section	.text.triton_poi_fused__unsafe_index_add_mul_sub_18,"ax",@progbits
	.align	128
        .global         triton_poi_fused__unsafe_index_add_mul_sub_18
        .type           triton_poi_fused__unsafe_index_add_mul_sub_18,@function
        .size           triton_poi_fused__unsafe_index_add_mul_sub_18,(.L_x_1 - triton_poi_fused__unsafe_index_add_mul_sub_18)
        .other          triton_poi_fused__unsafe_index_add_mul_sub_18,@"STO_CUDA_ENTRY STV_DEFAULT"
triton_poi_fused__unsafe_index_add_mul_sub_18:
.text.triton_poi_fused__unsafe_index_add_mul_sub_18:
[----:B------:R-:W-:Y:S01]  /*0000*/  LDC R1, c[0x0][0x28] ;  /* 0x00000a00ff017b82 */ /* 0x000fe20000000800 */
[----:B------:R-:W1:Y:S07]  /*0010*/  S2R R0, SR_TID.X ;  /* 0x0000000000007919 */ /* 0x000e6e0000002100 */
[----:B------:R-:W2:Y:S01]  /*0020*/  LDC.64 R20, c[0x0][0x210] ;  /* 0x00008400ff147b82 */ /* 0x000ea20000000a00 */
[----:B------:R-:W-:Y:S01]  /*0030*/  ULDC.64 UR4, c[0x0][0x208] ;  /* 0x0000820000047ab9 */ /* 0x000fe20000000a00 */
[----:B------:R-:W-:Y:S01]  /*0040*/  ULDC.64 UR6, c[0x0][0x220] ;  /* 0x0000880000067ab9 */ /* 0x000fe20000000a00 */
[----:B------:R-:W3:Y:S05]  /*0050*/  S2R R13, SR_CTAID.X ;  /* 0x00000000000d7919 */ /* 0x000eea0000002500 */
[----:B------:R-:W4:Y:S01]  /*0060*/  LDC.64 R4, c[0x0][0x218] ;  /* 0x00008600ff047b82 */ /* 0x000f220000000a00 */
[----:B-1----:R-:W-:-:S05]  /*0070*/  IMAD.SHL.U32 R0, R0, 0x4, RZ ;  /* 0x0000000400007824 */ /* 0x002fca00078e00ff */
[----:B------:R-:W-:-:S05]  /*0080*/  LOP3.LUT R0, R0, 0x1fc, RZ, 0xc0, !PT ;  /* 0x000001fc00007812 */ /* 0x000fca00078ec0ff */
[----:B---3--:R-:W-:-:S05]  /*0090*/  IMAD R0, R13, 0x200, R0 ;  /* 0x000002000d007824 */ /* 0x008fca00078e0200 */
[----:B------:R-:W-:-:S04]  /*00a0*/  SHF.R.S32.HI R3, RZ, 0x1f, R0 ;  /* 0x0000001fff037819 */ /* 0x000fc80000011400 */
[----:B------:R-:W-:-:S04]  /*00b0*/  LEA.HI R3, R3, R0, RZ, 0x5 ;  /* 0x0000000003037211 */ /* 0x000fc800078f28ff */
[----:B------:R-:W-:Y:S02]  /*00c0*/  SHF.R.S32.HI R2, RZ, 0x5, R3 ;  /* 0x00000005ff027819 */ /* 0x000fe40000011403 */
[----:B------:R-:W-:Y:S02]  /*00d0*/  LOP3.LUT R3, R3, 0xffffffe0, RZ, 0xc0, !PT ;  /* 0xffffffe003037812 */ /* 0x000fe400078ec0ff */
[----:B------:R-:W-:-:S04]  /*00e0*/  LEA.HI R6, R2, R2, RZ, 0x5 ;  /* 0x0000000202067211 */ /* 0x000fc800078f28ff */
[----:B------:R-:W-:-:S05]  /*00f0*/  LOP3.LUT R7, R6, 0xffffffe0, RZ, 0xc0, !PT ;  /* 0xffffffe006077812 */ /* 0x000fca00078ec0ff */
[----:B------:R-:W-:Y:S02]  /*0100*/  IMAD.IADD R7, R2, 0x1, -R7 ;  /* 0x0000000102077824 */ /* 0x000fe400078e0a07 */
[----:B------:R-:W-:Y:S02]  /*0110*/  IMAD.IADD R2, R0, 0x1, -R3 ;  /* 0x0000000100027824 */ /* 0x000fe400078e0a03 */
[----:B--2---:R-:W-:Y:S02]  /*0120*/  IMAD.WIDE R20, R7, 0x8, R20 ;  /* 0x0000000807147825 */ /* 0x004fe400078e0214 */
[----:B------:R-:W1:Y:S04]  /*0130*/  LDC.64 R6, c[0x0][0x228] ;  /* 0x00008a00ff067b82 */ /* 0x000e680000000a00 */
[----:B------:R-:W2:Y:S01]  /*0140*/  LDG.E.EL.64 R20, desc[UR4][R20.64] ;  /* 0x0000000414147981 */ /* 0x000ea2000c2e1b00 */
[----:B----4-:R-:W-:Y:S01]  /*0150*/  IMAD.WIDE R8, R2, 0x8, R4 ;  /* 0x0000000802087825 */ /* 0x010fe200078e0204 */
[----:B------:R-:W-:-:S03]  /*0160*/  SHF.R.S32.HI R23, RZ, 0x16, R13 ;  /* 0x00000016ff177819 */ /* 0x000fc6000001140d */
[----:B------:R-:W-:Y:S01]  /*0170*/  VIADD R14, R0, 0x2 ;  /* 0x00000002000e7836 */ /* 0x000fe20000000000 */
[----:B------:R-:W-:Y:S01]  /*0180*/  SGXT R23, R23, 0x1 ;  /* 0x000000011717781a */ /* 0x000fe20000000200 */
[----:B------:R-:W3:Y:S03]  /*0190*/  LDG.E.EL.128 R8, desc[UR4][R8.64] ;  /* 0x0000000408087981 */ /* 0x000ee6000c2e1d00 */
[----:B------:R-:W-:-:S04]  /*01a0*/  LEA.HI R3, R23, R14, RZ, 0x5 ;  /* 0x0000000e17037211 */ /* 0x000fc800078f28ff */
[----:B------:R-:W-:-:S05]  /*01b0*/  LOP3.LUT R3, R3, 0xffffffe0, RZ, 0xc0, !PT ;  /* 0xffffffe003037812 */ /* 0x000fca00078ec0ff */
[----:B------:R-:W-:Y:S02]  /*01c0*/  IMAD.IADD R3, R14, 0x1, -R3 ;  /* 0x000000010e037824 */ /* 0x000fe400078e0a03 */
[----:B-1----:R-:W-:-:S04]  /*01d0*/  IMAD.WIDE R12, R2, 0x8, R6 ;  /* 0x00000008020c7825 */ /* 0x002fc800078e0206 */
[C---:B------:R-:W-:Y:S02]  /*01e0*/  IMAD.WIDE R16, R3.reuse, 0x8, R4 ;  /* 0x0000000803107825 */ /* 0x040fe400078e0204 */
[----:B------:R-:W4:Y:S04]  /*01f0*/  LDG.E.EL.128 R12, desc[UR4][R12.64] ;  /* 0x000000040c0c7981 */ /* 0x000f28000c2e1d00 */
[----:B------:R-:W5:Y:S01]  /*0200*/  LDG.E.EL.128 R16, desc[UR4][R16.64] ;  /* 0x0000000410107981 */ /* 0x000f62000c2e1d00 */
[----:B------:R-:W-:-:S06]  /*0210*/  IMAD.WIDE R6, R3, 0x8, R6 ;  /* 0x0000000803067825 */ /* 0x000fcc00078e0206 */
[----:B------:R-:W5:Y:S01]  /*0220*/  LDG.E.EL.128 R4, desc[UR4][R6.64] ;  /* 0x0000000406047981 */ /* 0x000f62000c2e1d00 */
[----:B------:R-:W-:Y:S02]  /*0230*/  LEA.HI R23, R23, R0, RZ, 0xa ;  /* 0x0000000017177211 */ /* 0x000fe400078f50ff */
[----:B--2---:R-:W-:-:S04]  /*0240*/  SHF.R.U32.HI R3, RZ, 0x1b, R21 ;  /* 0x0000001bff037819 */ /* 0x004fc80000011615 */
[----:B------:R-:W-:Y:S02]  /*0250*/  LOP3.LUT R3, R3, 0x10, RZ, 0xc0, !PT ;  /* 0x0000001003037812 */ /* 0x000fe400078ec0ff */
[C---:B---3--:R-:W-:Y:S02]  /*0260*/  LEA R25, P1, R8.reuse, UR6, 0x2 ;  /* 0x0000000608197c11 */ /* 0x048fe4000f8210ff */
[----:B------:R-:W-:Y:S02]  /*0270*/  IADD3 R20, P0, R20, R3, RZ ;  /* 0x0000000314147210 */ /* 0x000fe40007f1e0ff */
[----:B------:R-:W-:Y:S02]  /*0280*/  SHF.R.U32.HI R22, RZ, 0x19, R11 ;  /* 0x00000019ff167819 */ /* 0x000fe4000001160b */
[----:B------:R-:W-:Y:S01]  /*0290*/  LEA.HI.X R24, R8, UR7, R9, 0x2, P1 ;  /* 0x0000000708187c11 */ /* 0x000fe200088f1409 */
[----:B------:R-:W-:Y:S01]  /*02a0*/  IMAD.X R3, RZ, RZ, R21, P0 ;  /* 0x000000ffff037224 */ /* 0x000fe200000e0615 */
[----:B------:R-:W-:Y:S01]  /*02b0*/  SHF.R.U32.HI R21, RZ, 0x19, R9 ;  /* 0x00000019ff157819 */ /* 0x000fe20000011609 */
[----:B------:R-:W-:Y:S01]  /*02c0*/  IMAD.SHL.U32 R8, R20, 0x40, RZ ;  /* 0x0000004014087824 */ /* 0x000fe200078e00ff */
[----:B------:R-:W-:-:S02]  /*02d0*/  LEA R9, P0, R10, UR6, 0x2 ;  /* 0x000000060a097c11 */ /* 0x000fc4000f8010ff */
[----:B------:R-:W-:Y:S02]  /*02e0*/  LOP3.LUT R21, R21, 0x40, RZ, 0xc0, !PT ;  /* 0x0000004015157812 */ /* 0x000fe400078ec0ff */
[----:B------:R-:W-:Y:S02]  /*02f0*/  LOP3.LUT R22, R22, 0x40, RZ, 0xc0, !PT ;  /* 0x0000004016167812 */ /* 0x000fe400078ec0ff */
[----:B------:R-:W-:Y:S02]  /*0300*/  SHF.L.U64.HI R3, R20, 0x6, R3 ;  /* 0x0000000614037819 */ /* 0x000fe40000010203 */
[----:B------:R-:W-:Y:S02]  /*0310*/  LEA.HI.X R10, R10, UR7, R11, 0x2, P0 ;  /* 0x000000070a0a7c11 */ /* 0x000fe400080f140b */
[C---:B------:R-:W-:Y:S02]  /*0320*/  IADD3 R20, P0, P1, R8.reuse, R25, R21 ;  /* 0x0000001908147210 */ /* 0x040fe4000791e015 */
[----:B------:R-:W-:-:S02]  /*0330*/  IADD3 R22, P2, P3, R8, R9, R22 ;  /* 0x0000000908167210 */ /* 0x000fc40007b5e016 */
[----:B------:R-:W-:Y:S02]  /*0340*/  SHF.R.S32.HI R11, RZ, 0xa, R23 ;  /* 0x0000000aff0b7819 */ /* 0x000fe40000011417 */
[C---:B------:R-:W-:Y:S02]  /*0350*/  IADD3.X R21, R3.reuse, R24, RZ, P0, P1 ;  /* 0x0000001803157210 */ /* 0x040fe400007e24ff */
[----:B------:R-:W-:Y:S01]  /*0360*/  IADD3.X R23, R3, R10, RZ, P2, P3 ;  /* 0x0000000a03177210 */ /* 0x000fe200017e64ff */
[----:B------:R-:W-:Y:S01]  /*0370*/  IMAD.SHL.U32 R11, R11, 0x100, RZ ;  /* 0x000001000b0b7824 */ /* 0x000fe200078e00ff */
[C---:B----4-:R-:W-:Y:S02]  /*0380*/  LEA R28, P0, R12.reuse, UR6, 0x2 ;  /* 0x000000060c1c7c11 */ /* 0x050fe4000f8010ff */
[----:B------:R-:W-:Y:S01]  /*0390*/  SHF.R.U32.HI R25, RZ, 0x19, R13 ;  /* 0x00000019ff197819 */ /* 0x000fe2000001160d */
[----:B------:R-:W-:Y:S01]  /*03a0*/  IMAD.WIDE R26, R11, 0x4, R20 ;  /* 0x000000040b1a7825 */ /* 0x000fe200078e0214 */
[----:B------:R-:W-:-:S03]  /*03b0*/  LEA.HI.X R20, R12, UR7, R13, 0x2, P0 ;  /* 0x000000070c147c11 */ /* 0x000fc600080f140d */
[----:B------:R-:W-:Y:S01]  /*03c0*/  IMAD.WIDE R22, R11, 0x4, R22 ;  /* 0x000000040b167825 */ /* 0x000fe200078e0216 */
[----:B------:R-:W-:Y:S01]  /*03d0*/  SHF.R.U32.HI R24, RZ, 0x19, R15 ;  /* 0x00000019ff187819 */ /* 0x000fe2000001160f */
[----:B------:R-:W2:Y:S01]  /*03e0*/  LDG.E.EL R9, desc[UR4][R26.64] ;  /* 0x000000041a097981 */ /* 0x000ea2000c2e1900 */
[----:B-----5:R-:W-:Y:S02]  /*03f0*/  LEA R13, P2, R16, UR6, 0x2 ;  /* 0x00000006100d7c11 */ /* 0x020fe4000f8410ff */
[----:B------:R-:W-:Y:S01]  /*0400*/  LEA R21, P1, R14, UR6, 0x2 ;  /* 0x000000060e157c11 */ /* 0x000fe2000f8210ff */
[----:B------:R1:W3:Y:S01]  /*0410*/  LDG.E.EL R10, desc[UR4][R22.64] ;  /* 0x00000004160a7981 */ /* 0x0002e2000c2e1900 */
[----:B------:R-:W-:Y:S02]  /*0420*/  LOP3.LUT R12, R24, 0x40, RZ, 0xc0, !PT ;  /* 0x00000040180c7812 */ /* 0x000fe400078ec0ff */
[----:B------:R-:W-:Y:S02]  /*0430*/  LEA.HI.X R16, R16, UR7, R17, 0x2, P2 ;  /* 0x0000000710107c11 */ /* 0x000fe400090f1411 */
[----:B------:R-:W-:-:S02]  /*0440*/  LEA.HI.X R24, R14, UR7, R15, 0x2, P1 ;  /* 0x000000070e187c11 */ /* 0x000fc400088f140f */
[----:B------:R-:W-:Y:S02]  /*0450*/  LOP3.LUT R25, R25, 0x40, RZ, 0xc0, !PT ;  /* 0x0000004019197812 */ /* 0x000fe400078ec0ff */
[----:B------:R-:W-:Y:S02]  /*0460*/  SHF.R.U32.HI R15, RZ, 0x19, R19 ;  /* 0x00000019ff0f7819 */ /* 0x000fe40000011613 */
[----:B-1----:R-:W-:Y:S02]  /*0470*/  SHF.R.U32.HI R23, RZ, 0x19, R17 ;  /* 0x00000019ff177819 */ /* 0x002fe40000011611 */
[----:B------:R-:W-:Y:S02]  /*0480*/  LEA R17, P2, R18, UR6, 0x2 ;  /* 0x0000000612117c11 */ /* 0x000fe4000f8410ff */
[----:B------:R-:W-:Y:S02]  /*0490*/  IADD3 R14, P4, P5, R8, R28, R25 ;  /* 0x0000001c080e7210 */ /* 0x000fe40007d9e019 */
[----:B------:R-:W-:-:S02]  /*04a0*/  LEA.HI.X R22, R18, UR7, R19, 0x2, P2 ;  /* 0x0000000712167c11 */ /* 0x000fc400090f1413 */
[----:B------:R-:W-:Y:S02]  /*04b0*/  IADD3 R12, P0, P1, R8, R21, R12 ;  /* 0x00000015080c7210 */ /* 0x000fe4000791e00c */
[----:B------:R-:W-:Y:S02]  /*04c0*/  LOP3.LUT R18, R15, 0x40, RZ, 0xc0, !PT ;  /* 0x000000400f127812 */ /* 0x000fe400078ec0ff */
[C---:B------:R-:W-:Y:S02]  /*04d0*/  LEA R21, P3, R4.reuse, UR6, 0x2 ;  /* 0x0000000604157c11 */ /* 0x040fe4000f8610ff */
[----:B------:R-:W-:Y:S02]  /*04e0*/  LOP3.LUT R23, R23, 0x40, RZ, 0xc0, !PT ;  /* 0x0000004017177812 */ /* 0x000fe400078ec0ff */
[----:B------:R-:W-:Y:S02]  /*04f0*/  IADD3.X R15, R3, R20, RZ, P4, P5 ;  /* 0x00000014030f7210 */ /* 0x000fe400027ea4ff */
[----:B------:R-:W-:-:S02]  /*0500*/  LEA.HI.X R26, R4, UR7, R5, 0x2, P3 ;  /* 0x00000007041a7c11 */ /* 0x000fc400098f1405 */
[C---:B------:R-:W-:Y:S01]  /*0510*/  IADD3 R20, P5, P4, R8.reuse, R17, R18 ;  /* 0x0000001108147210 */ /* 0x040fe20007cbe012 */
[----:B------:R-:W-:Y:S01]  /*0520*/  IMAD.WIDE R14, R11, 0x4, R14 ;  /* 0x000000040b0e7825 */ /* 0x000fe200078e020e */
[----:B------:R-:W-:Y:S01]  /*0530*/  IADD3 R4, P2, P3, R8, R13, R23 ;  /* 0x0000000d08047210 */ /* 0x000fe20007b5e017 */
[----:B------:R-:W1:Y:S01]  /*0540*/  LDC.64 R18, c[0x0][0x230] ;  /* 0x00008c00ff127b82 */ /* 0x000e620000000a00 */
[----:B------:R-:W-:Y:S02]  /*0550*/  SHF.R.U32.HI R23, RZ, 0x19, R5 ;  /* 0x00000019ff177819 */ /* 0x000fe40000011605 */
[C---:B------:R-:W-:Y:S01]  /*0560*/  LEA R17, P6, R6.reuse, UR6, 0x2 ;  /* 0x0000000606117c11 */ /* 0x040fe2000f8c10ff */
[----:B------:R-:W2:Y:S01]  /*0570*/  LDG.E.EL R14, desc[UR4][R14.64] ;  /* 0x000000040e0e7981 */ /* 0x000ea2000c2e1900 */
[--C-:B------:R-:W-:Y:S02]  /*0580*/  SHF.R.U32.HI R5, RZ, 0x19, R7.reuse ;  /* 0x00000019ff057819 */ /* 0x100fe40000011607 */
[----:B------:R-:W-:-:S02]  /*0590*/  LEA.HI.X R28, R6, UR7, R7, 0x2, P6 ;  /* 0x00000007061c7c11 */ /* 0x000fc4000b0f1407 */
[----:B------:R-:W-:Y:S02]  /*05a0*/  LOP3.LUT R23, R23, 0x40, RZ, 0xc0, !PT ;  /* 0x0000004017177812 */ /* 0x000fe400078ec0ff */
[----:B------:R-:W-:Y:S02]  /*05b0*/  LOP3.LUT R7, R5, 0x40, RZ, 0xc0, !PT ;  /* 0x0000004005077812 */ /* 0x000fe400078ec0ff */
[C---:B------:R-:W-:Y:S02]  /*05c0*/  IADD3.X R13, R3.reuse, R24, RZ, P0, P1 ;  /* 0x00000018030d7210 */ /* 0x040fe400007e24ff */
[----:B------:R-:W-:Y:S02]  /*05d0*/  IADD3.X R5, R3, R16, RZ, P2, P3 ;  /* 0x0000001003057210 */ /* 0x000fe400017e64ff */
[C---:B------:R-:W-:Y:S01]  /*05e0*/  IADD3 R6, P0, P1, R8.reuse, R21, R23 ;  /* 0x0000001508067210 */ /* 0x040fe2000791e017 */
[----:B------:R-:W-:Y:S01]  /*05f0*/  IMAD.WIDE R12, R11, 0x4, R12 ;  /* 0x000000040b0c7825 */ /* 0x000fe200078e020c */
[----:B------:R-:W-:-:S02]  /*0600*/  IADD3 R16, P2, P3, R8, R17, R7 ;  /* 0x0000001108107210 */ /* 0x000fc40007b5e007 */
[C---:B------:R-:W-:Y:S02]  /*0610*/  IADD3.X R21, R3.reuse, R22, RZ, P5, P4 ;  /* 0x0000001603157210 */ /* 0x040fe40002fe84ff */
[----:B------:R-:W-:Y:S01]  /*0620*/  IADD3.X R7, R3, R26, RZ, P0, P1 ;  /* 0x0000001a03077210 */ /* 0x000fe200007e24ff */
[----:B------:R-:W-:Y:S01]  /*0630*/  IMAD.WIDE R4, R11, 0x4, R4 ;  /* 0x000000040b047825 */ /* 0x000fe200078e0204 */
[----:B------:R-:W-:Y:S01]  /*0640*/  IADD3.X R17, R3, R28, RZ, P2, P3 ;  /* 0x0000001c03117210 */ /* 0x000fe200017e64ff */
[----:B------:R-:W3:Y:S02]  /*0650*/  LDG.E.EL R13, desc[UR4][R12.64] ;  /* 0x000000040c0d7981 */ /* 0x000ee4000c2e1900 */
[C---:B------:R-:W-:Y:S02]  /*0660*/  IMAD.WIDE R20, R11.reuse, 0x4, R20 ;  /* 0x000000040b147825 */ /* 0x040fe400078e0214 */
[----:B------:R-:W4:Y:S02]  /*0670*/  LDG.E.EL R5, desc[UR4][R4.64] ;  /* 0x0000000404057981 */ /* 0x000f24000c2e1900 */
[----:B------:R-:W-:-:S02]  /*0680*/  IMAD.WIDE R6, R11, 0x4, R6 ;  /* 0x000000040b067825 */ /* 0x000fc400078e0206 */
[----:B------:R-:W5:Y:S02]  /*0690*/  LDG.E.EL R20, desc[UR4][R20.64] ;  /* 0x0000000414147981 */ /* 0x000f64000c2e1900 */
[----:B------:R-:W-:Y:S02]  /*06a0*/  IMAD.WIDE R22, R11, 0x4, R16 ;  /* 0x000000040b167825 */ /* 0x000fe400078e0210 */
[----:B------:R-:W4:Y:S02]  /*06b0*/  LDG.E.EL R6, desc[UR4][R6.64] ;  /* 0x0000000406067981 */ /* 0x000f24000c2e1900 */
[----:B-1----:R-:W-:Y:S02]  /*06c0*/  IMAD.WIDE R24, R2, 0x4, R18 ;  /* 0x0000000402187825 */ /* 0x002fe400078e0212 */
[----:B------:R-:W5:Y:S01]  /*06d0*/  LDG.E.EL R23, desc[UR4][R22.64] ;  /* 0x0000000416177981 */ /* 0x000f62000c2e1900 */
[----:B------:R-:W1:Y:S03]  /*06e0*/  LDC.64 R2, c[0x0][0x238] ;  /* 0x00008e00ff027b82 */ /* 0x000e660000000a00 */
[----:B------:R-:W5:Y:S01]  /*06f0*/  LDG.E.EL.128 R16, desc[UR4][R24.64] ;  /* 0x0000000418107981 */ /* 0x000f62000c2e1d00 */
[----:B-1----:R-:W-:-:S04]  /*0700*/  IMAD.WIDE R2, R0, 0x4, R2 ;  /* 0x0000000400027825 */ /* 0x002fc800078e0202 */
[----:B--2---:R-:W-:Y:S01]  /*0710*/  FADD R14, -R9, R14 ;  /* 0x0000000e090e7221 */ /* 0x004fe20000000100 */
[----:B---3--:R-:W-:Y:S01]  /*0720*/  FADD R13, -R10, R13 ;  /* 0x0000000d0a0d7221 */ /* 0x008fe20000000100 */
[----:B----4-:R-:W-:Y:S01]  /*0730*/  FADD R8, -R5, R6 ;  /* 0x0000000605087221 */ /* 0x010fe20000000100 */
[----:B-----5:R-:W-:Y:S01]  /*0740*/  FADD R11, -R20, R23 ;  /* 0x00000017140b7221 */ /* 0x020fe20000000100 */
[----:B------:R-:W-:Y:S01]  /*0750*/  FFMA R16, R16, R14, R9 ;  /* 0x0000000e10107223 */ /* 0x000fe20000000009 */
[----:B------:R-:W-:Y:S01]  /*0760*/  FFMA R17, R17, R13, R10 ;  /* 0x0000000d11117223 */ /* 0x000fe2000000000a */
[----:B------:R-:W-:Y:S01]  /*0770*/  FFMA R18, R18, R8, R5 ;  /* 0x0000000812127223 */ /* 0x000fe20000000005 */
[----:B------:R-:W-:-:S05]  /*0780*/  FFMA R19, R19, R11, R20 ;  /* 0x0000000b13137223 */ /* 0x000fca0000000014 */
[----:B------:R-:W-:Y:S01]  /*0790*/  STG.E.128 desc[UR4][R2.64], R16 ;  /* 0x0000001002007986 */ /* 0x000fe2000c101d04 */
[----:B------:R-:W-:Y:S05]  /*07a0*/  EXIT ;  /* 0x000000000000794d */ /* 0x000fea0003800000 */
.L_x_0:
[----:B------:R-:W-:-:S00]  /*07b0*/  BRA `(.L_x_0) ;  /* 0xfffffffc00fc7947 */ /* 0x000fc0000383ffff */
[----:B------:R-:W-:-:S00]  /*07c0*/  NOP ;  /* 0x0000000000007918 */ /* 0x000fc00000000000 */
        /* <DEDUP_REMOVED lines=11> */
.L_x_1:


//--------------------- .nv.constant0.triton_poi_fused__unsafe_index_add_mul_sub_18 --------------------------
	.section	.nv.constant0.triton_poi_fused__unsafe_index_add_mul_sub_18,"a",@progbits
	.sectionflags	@""
	.align	4
.nv.constant0.triton_poi_fused__unsafe_index_add_mul_sub_18:
	.zero		580
